//
// Generated by NVIDIA NVVM Compiler
//
// Compiler Build ID: CL-36424714
// Cuda compilation tools, release 13.0, V13.0.88
// Based on NVVM 20.0.0
//

.version 9.0
.target sm_100
.address_size 64

	// .globl	_Z6addVecPiS_S_j

.visible .entry _Z6addVecPiS_S_j(
	.param .u64 .ptr .align 1 _Z6addVecPiS_S_j_param_0,
	.param .u64 .ptr .align 1 _Z6addVecPiS_S_j_param_1,
	.param .u64 .ptr .align 1 _Z6addVecPiS_S_j_param_2,
	.param .u32 _Z6addVecPiS_S_j_param_3
)
{
	.reg .pred 	%p<2>;
	.reg .b32 	%r<9>;
	.reg .b64 	%rd<11>;

	ld.param.u64 	%rd1, [_Z6addVecPiS_S_j_param_0];
	ld.param.u64 	%rd2, [_Z6addVecPiS_S_j_param_1];
	ld.param.u64 	%rd3, [_Z6addVecPiS_S_j_param_2];
	ld.param.u32 	%r2, [_Z6addVecPiS_S_j_param_3];
	mov.u32 	%r3, %ctaid.x;
	mov.u32 	%r4, %ntid.x;
	mov.u32 	%r5, %tid.x;
	mad.lo.s32 	%r1, %r3, %r4, %r5;
	setp.ge.u32 	%p1, %r1, %r2;
	@%p1 bra 	$L__BB0_2;
	cvta.to.global.u64 	%rd4, %rd2;
	cvta.to.global.u64 	%rd5, %rd3;
	cvta.to.global.u64 	%rd6, %rd1;
	mul.wide.u32 	%rd7, %r1, 4;
	add.s64 	%rd8, %rd4, %rd7;
	ld.global.u32 	%r6, [%rd8];
	add.s64 	%rd9, %rd5, %rd7;
	ld.global.u32 	%r7, [%rd9];
	add.s32 	%r8, %r7, %r6;
	add.s64 	%rd10, %rd6, %rd7;
	st.global.u32 	[%rd10], %r8;
$L__BB0_2:
	ret;

}


// ===== COMPILED SASS (sm_100) =====

	.target	sm_100

	.elftype	@"ET_EXEC"


//--------------------- .note.nv.tkinfo           --------------------------
	.section	.note.nv.tkinfo,"",@"SHT_NOTE"
	.sectionflags	@"SHF_NOTE_NV_TKINFO"
	.tkinfo
        /*0018*/ 	.word	0x00000002
        /*0030*/ 	.string	""
        /*0030*/ 	.string	"ptxas"
        /*0030*/ 	.string	"Cuda compilation tools, release 13.0, V13.0.88"
        /*0030*/ 	.string	"Build cuda_13.0.r13.0/compiler.36424714_0"
        /*0030*/ 	.string	"-arch sm_100 -m 64 "



//--------------------- .note.nv.cuinfo           --------------------------
	.section	.note.nv.cuinfo,"",@"SHT_NOTE"
	.sectionflags	@"SHF_NOTE_NV_CUINFO"
        /*0018*/ 	.short	0x0002
        /*001a*/ 	.short	0x0064
        /*001c*/ 	.short	0x0082
	.zero		2


//--------------------- .nv.info                  --------------------------
	.section	.nv.info,"",@"SHT_CUDA_INFO"
	.align	4


	//----- nvinfo : EIATTR_REGCOUNT
	.align		4
        /*0000*/ 	.byte	0x04, 0x2f
        /*0002*/ 	.short	(.L_1 - .L_0)
	.align		4
.L_0:
        /*0004*/ 	.word	index@(_Z6addVecPiS_S_j)
        /*0008*/ 	.word	0x0000000c


	//----- nvinfo : EIATTR_FRAME_SIZE
	.align		4
.L_1:
        /*000c*/ 	.byte	0x04, 0x11
        /*000e*/ 	.short	(.L_3 - .L_2)
	.align		4
.L_2:
        /*0010*/ 	.word	index@(_Z6addVecPiS_S_j)
        /*0014*/ 	.word	0x00000000


	//----- nvinfo : EIATTR_MIN_STACK_SIZE
	.align		4
.L_3:
        /*0018*/ 	.byte	0x04, 0x12
        /*001a*/ 	.short	(.L_5 - .L_4)
	.align		4
.L_4:
        /*001c*/ 	.word	index@(_Z6addVecPiS_S_j)
        /*0020*/ 	.word	0x00000000
.L_5:


//--------------------- .nv.compat                --------------------------
	.section	.nv.compat,"",@"SHT_CUDA_COMPAT_INFO"
	.align	4
        /*0000*/ 	.byte	0x02, 0x09, 0x00, 0x00, 0x02, 0x02, 0x01, 0x00, 0x02, 0x05, 0x05, 0x00, 0x03, 0x07, 0x01, 0x01
        /*0010*/ 	.byte	0x02, 0x03, 0x00, 0x00, 0x02, 0x06, 0x01, 0x00, 0x04, 0x0b, 0x08, 0x00, 0x09, 0x00, 0x00, 0x00
        /*0020*/ 	.byte	0x00, 0x00, 0x00, 0x00


//--------------------- .nv.info._Z6addVecPiS_S_j --------------------------
	.section	.nv.info._Z6addVecPiS_S_j,"",@"SHT_CUDA_INFO"
	.sectionflags	@""
	.align	4


	//----- nvinfo : EIATTR_CUDA_API_VERSION
	.align		4
        /*0000*/ 	.byte	0x04, 0x37
        /*0002*/ 	.short	(.L_7 - .L_6)
.L_6:
        /*0004*/ 	.word	0x00000082


	//----- nvinfo : EIATTR_KPARAM_INFO
	.align		4
.L_7:
        /*0008*/ 	.byte	0x04, 0x17
        /*000a*/ 	.short	(.L_9 - .L_8)
.L_8:
        /*000c*/ 	.word	0x00000000
        /*0010*/ 	.short	0x0003
        /*0012*/ 	.short	0x0018
        /*0014*/ 	.byte	0x00, 0xf0, 0x11, 0x00


	//----- nvinfo : EIATTR_KPARAM_INFO
	.align		4
.L_9:
        /*0018*/ 	.byte	0x04, 0x17
        /*001a*/ 	.short	(.L_11 - .L_10)
.L_10:
        /*001c*/ 	.word	0x00000000
        /*0020*/ 	.short	0x0002
        /*0022*/ 	.short	0x0010
        /*0024*/ 	.byte	0x00, 0xf5, 0x21, 0x00


	//----- nvinfo : EIATTR_KPARAM_INFO
	.align		4
.L_11:
        /*0028*/ 	.byte	0x04, 0x17
        /*002a*/ 	.short	(.L_13 - .L_12)
.L_12:
        /*002c*/ 	.word	0x00000000
        /*0030*/ 	.short	0x0001
        /*0032*/ 	.short	0x0008
        /*0034*/ 	.byte	0x00, 0xf5, 0x21, 0x00


	//----- nvinfo : EIATTR_KPARAM_INFO
	.align		4
.L_13:
        /*0038*/ 	.byte	0x04, 0x17
        /*003a*/ 	.short	(.L_15 - .L_14)
.L_14:
        /*003c*/ 	.word	0x00000000
        /*0040*/ 	.short	0x0000
        /*0042*/ 	.short	0x0000
        /*0044*/ 	.byte	0x00, 0xf5, 0x21, 0x00


	//----- nvinfo : EIATTR_SPARSE_MMA_MASK
	.align		4
.L_15:
        /*0048*/ 	.byte	0x03, 0x50
        /*004a*/ 	.short	0x0000


	//----- nvinfo : EIATTR_MAXREG_COUNT
	.align		4
        /*004c*/ 	.byte	0x03, 0x1b
        /*004e*/ 	.short	0x00ff


	//----- nvinfo : EIATTR_MERCURY_ISA_VERSION
	.align		4
        /*0050*/ 	.byte	0x03, 0x5f
        /*0052*/ 	.short	0x0101


	//----- nvinfo : EIATTR_VRC_CTA_INIT_COUNT
	.align		4
        /*0054*/ 	.byte	0x02, 0x4a
	.zero		1
	.zero		1


	//----- nvinfo : EIATTR_EXIT_INSTR_OFFSETS
	.align		4
        /*0058*/ 	.byte	0x04, 0x1c
        /*005a*/ 	.short	(.L_17 - .L_16)


	//   ....[0]....
.L_16:
        /*005c*/ 	.word	0x00000070


	//   ....[1]....
        /*0060*/ 	.word	0x00000130


	//----- nvinfo : EIATTR_CBANK_PARAM_SIZE
	.align		4
.L_17:
        /*0064*/ 	.byte	0x03, 0x19
        /*0066*/ 	.short	0x001c


	//----- nvinfo : EIATTR_PARAM_CBANK
	.align		4
        /*0068*/ 	.byte	0x04, 0x0a
        /*006a*/ 	.short	(.L_19 - .L_18)
	.align		4
.L_18:
        /*006c*/ 	.word	index@(.nv.constant0._Z6addVecPiS_S_j)
        /*0070*/ 	.short	0x0380
        /*0072*/ 	.short	0x001c


	//----- nvinfo : EIATTR_SW_WAR
	.align		4
.L_19:
        /*0074*/ 	.byte	0x04, 0x36
        /*0076*/ 	.short	(.L_21 - .L_20)
.L_20:
        /*0078*/ 	.word	0x00000008
.L_21:


//--------------------- .nv.callgraph             --------------------------
	.section	.nv.callgraph,"",@"SHT_CUDA_CALLGRAPH"
	.align	4
	.sectionentsize	8
	.align		4
        /*0000*/ 	.word	0x00000000
	.align		4
        /*0004*/ 	.word	0xffffffff
	.align		4
        /*0008*/ 	.word	0x00000000
	.align		4
        /*000c*/ 	.word	0xfffffffe
	.align		4
        /*0010*/ 	.word	0x00000000
	.align		4
        /*0014*/ 	.word	0xfffffffd
	.align		4
        /*0018*/ 	.word	0x00000000
	.align		4
        /*001c*/ 	.word	0xfffffffc


//--------------------- .text._Z6addVecPiS_S_j    --------------------------
	.section	.text._Z6addVecPiS_S_j,"ax",@progbits
	.align	128
        .global         _Z6addVecPiS_S_j
        .type           _Z6addVecPiS_S_j,@function
        .size           _Z6addVecPiS_S_j,(.L_x_1 - _Z6addVecPiS_S_j)
        .other          _Z6addVecPiS_S_j,@"STO_CUDA_ENTRY STV_DEFAULT"
_Z6addVecPiS_S_j:
.text._Z6addVecPiS_S_j:
[----:B------:R-:W-:Y:S01]  /*0000*/  LDC R1, c[0x0][0x37c] ;  /* 0x0000df00ff017b82 */ /* 0x000fe20000000800 */
[----:B------:R-:W0:Y:S07]  /*0010*/  S2R R0, SR_TID.X ;  /* 0x0000000000007919 */ /* 0x000e2e0000002100 */
[----:B------:R-:W0:Y:S01]  /*0020*/  S2UR UR4, SR_CTAID.X ;  /* 0x00000000000479c3 */ /* 0x000e220000002500 */
[----:B------:R-:W1:Y:S07]  /*0030*/  LDCU UR5, c[0x0][0x398] ;  /* 0x00007300ff0577ac */ /* 0x000e6e0008000800 */
[----:B------:R-:W0:Y:S02]  /*0040*/  LDC R9, c[0x0][0x360] ;  /* 0x0000d800ff097b82 */ /* 0x000e240000000800 */
[----:B0-----:R-:W-:-:S05]  /*0050*/  IMAD R9, R9, UR4, R0 ;  /* 0x0000000409097c24 */ /* 0x001fca000f8e0200 */
[----:B-1----:R-:W-:-:S13]  /*0060*/  ISETP.GE.U32.AND P0, PT, R9, UR5, PT ;  /* 0x0000000509007c0c */ /* 0x002fda000bf06070 */
[----:B------:R-:W-:Y:S05]  /*0070*/  @P0 EXIT ;  /* 0x000000000000094d */ /* 0x000fea0003800000 */
[----:B------:R-:W0:Y:S01]  /*0080*/  LDC.64 R2, c[0x0][0x388] ;  /* 0x0000e200ff027b82 */ /* 0x000e220000000a00 */
[----:B------:R-:W1:Y:S07]  /*0090*/  LDCU.64 UR4, c[0x0][0x358] ;  /* 0x00006b00ff0477ac */ /* 0x000e6e0008000a00 */
[----:B------:R-:W2:Y:S08]  /*00a0*/  LDC.64 R4, c[0x0][0x390] ;  /* 0x0000e400ff047b82 */ /* 0x000eb00000000a00 */
[----:B------:R-:W3:Y:S01]  /*00b0*/  LDC.64 R6, c[0x0][0x380] ;  /* 0x0000e000ff067b82 */ /* 0x000ee20000000a00 */
[----:B0-----:R-:W-:-:S06]  /*00c0*/  IMAD.WIDE.U32 R2, R9, 0x4, R2 ;  /* 0x0000000409027825 */ /* 0x001fcc00078e0002 */
[----:B-1----:R-:W4:Y:S01]  /*00d0*/  LDG.E R2, desc[UR4][R2.64] ;  /* 0x0000000402027981 */ /* 0x002f22000c1e1900 */
[----:B--2---:R-:W-:-:S06]  /*00e0*/  IMAD.WIDE.U32 R4, R9, 0x4, R4 ;  /* 0x0000000409047825 */ /* 0x004fcc00078e0004 */
[----:B------:R-:W4:Y:S01]  /*00f0*/  LDG.E R5, desc[UR4][R4.64] ;  /* 0x0000000404057981 */ /* 0x000f22000c1e1900 */
[----:B---3--:R-:W-:Y:S01]  /*0100*/  IMAD.WIDE.U32 R6, R9, 0x4, R6 ;  /* 0x0000000409067825 */ /* 0x008fe200078e0006 */
[----:B----4-:R-:W-:-:S05]  /*0110*/  IADD3 R9, PT, PT, R2, R5, RZ ;  /* 0x0000000502097210 */ /* 0x010fca0007ffe0ff */
[----:B------:R-:W-:Y:S01]  /*0120*/  STG.E desc[UR4][R6.64], R9 ;  /* 0x0000000906007986 */ /* 0x000fe2000c101904 */
[----:B------:R-:W-:Y:S05]  /*0130*/  EXIT ;  /* 0x000000000000794d */ /* 0x000fea0003800000 */
.L_x_0:
[----:B------:R-:W-:-:S00]  /*0140*/  BRA `(.L_x_0) ;  /* 0xfffffffc00fc7947 */ /* 0x000fc0000383ffff */
[----:B------:R-:W-:-:S00]  /*0150*/  NOP ;  /* 0x0000000000007918 */ /* 0x000fc00000000000 */
        /* <DEDUP_REMOVED lines=10> */
.L_x_1:


//--------------------- .nv.shared.reserved.0     --------------------------
	.section	.nv.shared.reserved.0,"aw",@nobits
	.weak		__nv_reservedSMEM_offset_0_alias
	.size		__nv_reservedSMEM_offset_0_alias, 0, 64
	.other		__nv_reservedSMEM_offset_0_alias,@"STO_CUDA_RESERVED_SHARED STV_DEFAULT"
__nv_reservedSMEM_offset_0_alias:
	.zero		0
	.zero		64


//--------------------- .nv.constant0._Z6addVecPiS_S_j --------------------------
	.section	.nv.constant0._Z6addVecPiS_S_j,"a",@progbits
	.sectionflags	@""
	.align	4
.nv.constant0._Z6addVecPiS_S_j:
	.zero		924


//--------------------- SYMBOLS --------------------------

	.type		.nv.reservedSmem.offset0,@object
	.size		.nv.reservedSmem.offset0,0x4
